//
// Generated by NVIDIA NVVM Compiler
//
// Compiler Build ID: CL-36424714
// Cuda compilation tools, release 13.0, V13.0.88
// Based on NVVM 20.0.0
//

.version 9.0
.target sm_100
.address_size 64

	// .globl	_Z17CufftComplexScaleP6float2S0_f

.visible .entry _Z17CufftComplexScaleP6float2S0_f(
	.param .u64 .ptr .align 1 _Z17CufftComplexScaleP6float2S0_f_param_0,
	.param .u64 .ptr .align 1 _Z17CufftComplexScaleP6float2S0_f_param_1,
	.param .f32 _Z17CufftComplexScaleP6float2S0_f_param_2
)
{
	.reg .pred 	%p<4>;
	.reg .b32 	%r<11>;
	.reg .b32 	%f<6>;
	.reg .b64 	%rd<8>;

	ld.param.u64 	%rd1, [_Z17CufftComplexScaleP6float2S0_f_param_0];
	ld.param.u64 	%rd2, [_Z17CufftComplexScaleP6float2S0_f_param_1];
	ld.param.f32 	%f1, [_Z17CufftComplexScaleP6float2S0_f_param_2];
	mov.u32 	%r2, %ntid.x;
	mov.u32 	%r3, %ctaid.x;
	mov.u32 	%r4, %tid.x;
	mad.lo.s32 	%r5, %r2, %r3, %r4;
	mov.u32 	%r6, %ntid.y;
	mov.u32 	%r7, %ctaid.y;
	mov.u32 	%r8, %tid.y;
	mad.lo.s32 	%r9, %r6, %r7, %r8;
	mad.lo.s32 	%r1, %r9, 5000, %r5;
	setp.gt.s32 	%p1, %r5, 3334;
	setp.gt.u32 	%p2, %r9, 127;
	or.pred  	%p3, %p1, %p2;
	@%p3 bra 	$L__BB0_2;
	cvta.to.global.u64 	%rd3, %rd1;
	cvta.to.global.u64 	%rd4, %rd2;
	mul.wide.s32 	%rd5, %r1, 8;
	add.s64 	%rd6, %rd3, %rd5;
	ld.global.v2.f32 	{%f2, %f3}, [%rd6];
	mul.f32 	%f4, %f1, %f2;
	add.s64 	%rd7, %rd4, %rd5;
	mul.f32 	%f5, %f1, %f3;
	st.global.v2.f32 	[%rd7], {%f4, %f5};
$L__BB0_2:
	ret;

}


// ===== COMPILED SASS (sm_100) =====

	.target	sm_100

	.elftype	@"ET_EXEC"


//--------------------- .note.nv.tkinfo           --------------------------
	.section	.note.nv.tkinfo,"",@"SHT_NOTE"
	.sectionflags	@"SHF_NOTE_NV_TKINFO"
	.tkinfo
        /*0018*/ 	.word	0x00000002
        /*0030*/ 	.string	""
        /*0030*/ 	.string	"ptxas"
        /*0030*/ 	.string	"Cuda compilation tools, release 13.0, V13.0.88"
        /*0030*/ 	.string	"Build cuda_13.0.r13.0/compiler.36424714_0"
        /*0030*/ 	.string	"-arch sm_100 -m 64 "



//--------------------- .note.nv.cuinfo           --------------------------
	.section	.note.nv.cuinfo,"",@"SHT_NOTE"
	.sectionflags	@"SHF_NOTE_NV_CUINFO"
        /*0018*/ 	.short	0x0002
        /*001a*/ 	.short	0x0064
        /*001c*/ 	.short	0x0082
	.zero		2


//--------------------- .nv.info                  --------------------------
	.section	.nv.info,"",@"SHT_CUDA_INFO"
	.align	4


	//----- nvinfo : EIATTR_REGCOUNT
	.align		4
        /*0000*/ 	.byte	0x04, 0x2f
        /*0002*/ 	.short	(.L_1 - .L_0)
	.align		4
.L_0:
        /*0004*/ 	.word	index@(_Z17CufftComplexScaleP6float2S0_f)
        /*0008*/ 	.word	0x0000000a


	//----- nvinfo : EIATTR_FRAME_SIZE
	.align		4
.L_1:
        /*000c*/ 	.byte	0x04, 0x11
        /*000e*/ 	.short	(.L_3 - .L_2)
	.align		4
.L_2:
        /*0010*/ 	.word	index@(_Z17CufftComplexScaleP6float2S0_f)
        /*0014*/ 	.word	0x00000000


	//----- nvinfo : EIATTR_MIN_STACK_SIZE
	.align		4
.L_3:
        /*0018*/ 	.byte	0x04, 0x12
        /*001a*/ 	.short	(.L_5 - .L_4)
	.align		4
.L_4:
        /*001c*/ 	.word	index@(_Z17CufftComplexScaleP6float2S0_f)
        /*0020*/ 	.word	0x00000000
.L_5:


//--------------------- .nv.compat                --------------------------
	.section	.nv.compat,"",@"SHT_CUDA_COMPAT_INFO"
	.align	4
        /*0000*/ 	.byte	0x02, 0x09, 0x00, 0x00, 0x02, 0x02, 0x01, 0x00, 0x02, 0x05, 0x05, 0x00, 0x03, 0x07, 0x01, 0x01
        /*0010*/ 	.byte	0x02, 0x03, 0x00, 0x00, 0x02, 0x06, 0x01, 0x00, 0x04, 0x0b, 0x08, 0x00, 0x09, 0x00, 0x00, 0x00
        /*0020*/ 	.byte	0x00, 0x00, 0x00, 0x00


//--------------------- .nv.info._Z17CufftComplexScaleP6float2S0_f --------------------------
	.section	.nv.info._Z17CufftComplexScaleP6float2S0_f,"",@"SHT_CUDA_INFO"
	.sectionflags	@""
	.align	4


	//----- nvinfo : EIATTR_CUDA_API_VERSION
	.align		4
        /*0000*/ 	.byte	0x04, 0x37
        /*0002*/ 	.short	(.L_7 - .L_6)
.L_6:
        /*0004*/ 	.word	0x00000082


	//----- nvinfo : EIATTR_KPARAM_INFO
	.align		4
.L_7:
        /*0008*/ 	.byte	0x04, 0x17
        /*000a*/ 	.short	(.L_9 - .L_8)
.L_8:
        /*000c*/ 	.word	0x00000000
        /*0010*/ 	.short	0x0002
        /*0012*/ 	.short	0x0010
        /*0014*/ 	.byte	0x00, 0xf0, 0x11, 0x00


	//----- nvinfo : EIATTR_KPARAM_INFO
	.align		4
.L_9:
        /*0018*/ 	.byte	0x04, 0x17
        /*001a*/ 	.short	(.L_11 - .L_10)
.L_10:
        /*001c*/ 	.word	0x00000000
        /*0020*/ 	.short	0x0001
        /*0022*/ 	.short	0x0008
        /*0024*/ 	.byte	0x00, 0xf5, 0x21, 0x00


	//----- nvinfo : EIATTR_KPARAM_INFO
	.align		4
.L_11:
        /*0028*/ 	.byte	0x04, 0x17
        /*002a*/ 	.short	(.L_13 - .L_12)
.L_12:
        /*002c*/ 	.word	0x00000000
        /*0030*/ 	.short	0x0000
        /*0032*/ 	.short	0x0000
        /*0034*/ 	.byte	0x00, 0xf5, 0x21, 0x00


	//----- nvinfo : EIATTR_SPARSE_MMA_MASK
	.align		4
.L_13:
        /*0038*/ 	.byte	0x03, 0x50
        /*003a*/ 	.short	0x0000


	//----- nvinfo : EIATTR_MAXREG_COUNT
	.align		4
        /*003c*/ 	.byte	0x03, 0x1b
        /*003e*/ 	.short	0x00ff


	//----- nvinfo : EIATTR_MERCURY_ISA_VERSION
	.align		4
        /*0040*/ 	.byte	0x03, 0x5f
        /*0042*/ 	.short	0x0101


	//----- nvinfo : EIATTR_VRC_CTA_INIT_COUNT
	.align		4
        /*0044*/ 	.byte	0x02, 0x4a
	.zero		1
	.zero		1


	//----- nvinfo : EIATTR_EXIT_INSTR_OFFSETS
	.align		4
        /*0048*/ 	.byte	0x04, 0x1c
        /*004a*/ 	.short	(.L_15 - .L_14)


	//   ....[0]....
.L_14:
        /*004c*/ 	.word	0x000000b0


	//   ....[1]....
        /*0050*/ 	.word	0x00000170


	//----- nvinfo : EIATTR_CBANK_PARAM_SIZE
	.align		4
.L_15:
        /*0054*/ 	.byte	0x03, 0x19
        /*0056*/ 	.short	0x0014


	//----- nvinfo : EIATTR_PARAM_CBANK
	.align		4
        /*0058*/ 	.byte	0x04, 0x0a
        /*005a*/ 	.short	(.L_17 - .L_16)
	.align		4
.L_16:
        /*005c*/ 	.word	index@(.nv.constant0._Z17CufftComplexScaleP6float2S0_f)
        /*0060*/ 	.short	0x0380
        /*0062*/ 	.short	0x0014


	//----- nvinfo : EIATTR_SW_WAR
	.align		4
.L_17:
        /*0064*/ 	.byte	0x04, 0x36
        /*0066*/ 	.short	(.L_19 - .L_18)
.L_18:
        /*0068*/ 	.word	0x00000008
.L_19:


//--------------------- .nv.callgraph             --------------------------
	.section	.nv.callgraph,"",@"SHT_CUDA_CALLGRAPH"
	.align	4
	.sectionentsize	8
	.align		4
        /*0000*/ 	.word	0x00000000
	.align		4
        /*0004*/ 	.word	0xffffffff
	.align		4
        /*0008*/ 	.word	0x00000000
	.align		4
        /*000c*/ 	.word	0xfffffffe
	.align		4
        /*0010*/ 	.word	0x00000000
	.align		4
        /*0014*/ 	.word	0xfffffffd
	.align		4
        /*0018*/ 	.word	0x00000000
	.align		4
        /*001c*/ 	.word	0xfffffffc


//--------------------- .text._Z17CufftComplexScaleP6float2S0_f --------------------------
	.section	.text._Z17CufftComplexScaleP6float2S0_f,"ax",@progbits
	.align	128
        .global         _Z17CufftComplexScaleP6float2S0_f
        .type           _Z17CufftComplexScaleP6float2S0_f,@function
        .size           _Z17CufftComplexScaleP6float2S0_f,(.L_x_1 - _Z17CufftComplexScaleP6float2S0_f)
        .other          _Z17CufftComplexScaleP6float2S0_f,@"STO_CUDA_ENTRY STV_DEFAULT"
_Z17CufftComplexScaleP6float2S0_f:
.text._Z17CufftComplexScaleP6float2S0_f:
[----:B------:R-:W-:Y:S01]  /*0000*/  LDC R1, c[0x0][0x37c] ;  /* 0x0000df00ff017b82 */ /* 0x000fe20000000800 */
[----:B------:R-:W0:Y:S01]  /*0010*/  S2R R5, SR_CTAID.Y ;  /* 0x0000000000057919 */ /* 0x000e220000002600 */
[----:B------:R-:W1:Y:S01]  /*0020*/  LDCU UR4, c[0x0][0x360] ;  /* 0x00006c00ff0477ac */ /* 0x000e620008000800 */
[----:B------:R-:W0:Y:S01]  /*0030*/  S2R R2, SR_TID.Y ;  /* 0x0000000000027919 */ /* 0x000e220000002200 */
[----:B------:R-:W0:Y:S01]  /*0040*/  LDCU UR5, c[0x0][0x364] ;  /* 0x00006c80ff0577ac */ /* 0x000e220008000800 */
[----:B------:R-:W1:Y:S01]  /*0050*/  S2R R0, SR_CTAID.X ;  /* 0x0000000000007919 */ /* 0x000e620000002500 */
[----:B------:R-:W1:Y:S01]  /*0060*/  S2R R3, SR_TID.X ;  /* 0x0000000000037919 */ /* 0x000e620000002100 */
[----:B0-----:R-:W-:-:S05]  /*0070*/  IMAD R5, R5, UR5, R2 ;  /* 0x0000000505057c24 */ /* 0x001fca000f8e0202 */
[----:B------:R-:W-:Y:S01]  /*0080*/  ISETP.GT.U32.AND P0, PT, R5, 0x7f, PT ;  /* 0x0000007f0500780c */ /* 0x000fe20003f04070 */
[----:B-1----:R-:W-:-:S05]  /*0090*/  IMAD R0, R0, UR4, R3 ;  /* 0x0000000400007c24 */ /* 0x002fca000f8e0203 */
[----:B------:R-:W-:-:S13]  /*00a0*/  ISETP.GT.OR P0, PT, R0, 0xd06, P0 ;  /* 0x00000d060000780c */ /* 0x000fda0000704670 */
[----:B------:R-:W-:Y:S05]  /*00b0*/  @P0 EXIT ;  /* 0x000000000000094d */ /* 0x000fea0003800000 */
[----:B------:R-:W0:Y:S01]  /*00c0*/  LDC.64 R2, c[0x0][0x380] ;  /* 0x0000e000ff027b82 */ /* 0x000e220000000a00 */
[----:B------:R-:W1:Y:S01]  /*00d0*/  LDCU.64 UR4, c[0x0][0x358] ;  /* 0x00006b00ff0477ac */ /* 0x000e620008000a00 */
[----:B------:R-:W-:Y:S01]  /*00e0*/  IMAD R7, R5, 0x1388, R0 ;  /* 0x0000138805077824 */ /* 0x000fe200078e0200 */
[----:B------:R-:W2:Y:S05]  /*00f0*/  LDCU UR6, c[0x0][0x390] ;  /* 0x00007200ff0677ac */ /* 0x000eaa0008000800 */
[----:B------:R-:W3:Y:S01]  /*0100*/  LDC.64 R4, c[0x0][0x388] ;  /* 0x0000e200ff047b82 */ /* 0x000ee20000000a00 */
[----:B0-----:R-:W-:-:S06]  /*0110*/  IMAD.WIDE R2, R7, 0x8, R2 ;  /* 0x0000000807027825 */ /* 0x001fcc00078e0202 */
[----:B-1----:R-:W2:Y:S01]  /*0120*/  LDG.E.64 R2, desc[UR4][R2.64] ;  /* 0x0000000402027981 */ /* 0x002ea2000c1e1b00 */
[----:B---3--:R-:W-:-:S04]  /*0130*/  IMAD.WIDE R4, R7, 0x8, R4 ;  /* 0x0000000807047825 */ /* 0x008fc800078e0204 */
[----:B--2---:R-:W-:Y:S01]  /*0140*/  FMUL R6, R2, UR6 ;  /* 0x0000000602067c20 */ /* 0x004fe20008400000 */
[----:B------:R-:W-:-:S05]  /*0150*/  FMUL R7, R3, UR6 ;  /* 0x0000000603077c20 */ /* 0x000fca0008400000 */
[----:B------:R-:W-:Y:S01]  /*0160*/  STG.E.64 desc[UR4][R4.64], R6 ;  /* 0x0000000604007986 */ /* 0x000fe2000c101b04 */
[----:B------:R-:W-:Y:S05]  /*0170*/  EXIT ;  /* 0x000000000000794d */ /* 0x000fea0003800000 */
.L_x_0:
[----:B------:R-:W-:-:S00]  /*0180*/  BRA `(.L_x_0) ;  /* 0xfffffffc00fc7947 */ /* 0x000fc0000383ffff */
[----:B------:R-:W-:-:S00]  /*0190*/  NOP ;  /* 0x0000000000007918 */ /* 0x000fc00000000000 */
        /* <DEDUP_REMOVED lines=14> */
.L_x_1:


//--------------------- .nv.shared.reserved.0     --------------------------
	.section	.nv.shared.reserved.0,"aw",@nobits
	.weak		__nv_reservedSMEM_offset_0_alias
	.size		__nv_reservedSMEM_offset_0_alias, 0, 64
	.other		__nv_reservedSMEM_offset_0_alias,@"STO_CUDA_RESERVED_SHARED STV_DEFAULT"
__nv_reservedSMEM_offset_0_alias:
	.zero		0
	.zero		64


//--------------------- .nv.constant0._Z17CufftComplexScaleP6float2S0_f --------------------------
	.section	.nv.constant0._Z17CufftComplexScaleP6float2S0_f,"a",@progbits
	.sectionflags	@""
	.align	4
.nv.constant0._Z17CufftComplexScaleP6float2S0_f:
	.zero		916


//--------------------- SYMBOLS --------------------------

	.type		.nv.reservedSmem.offset0,@object
	.size		.nv.reservedSmem.offset0,0x4
